//
// Generated by NVIDIA NVVM Compiler
//
// Compiler Build ID: CL-36424714
// Cuda compilation tools, release 13.0, V13.0.88
// Based on NVVM 20.0.0
//

.version 9.0
.target sm_100
.address_size 64

	// .globl	_Z9vectorAddPfS_S_i
.global .align 4 .b8 __cudart_i2opi_f[24] = {65, 144, 67, 60, 153, 149, 98, 219, 192, 221, 52, 245, 209, 87, 39, 252, 41, 21, 68, 78, 110, 131, 249, 162};

.visible .entry _Z9vectorAddPfS_S_i(
	.param .u64 .ptr .align 1 _Z9vectorAddPfS_S_i_param_0,
	.param .u64 .ptr .align 1 _Z9vectorAddPfS_S_i_param_1,
	.param .u64 .ptr .align 1 _Z9vectorAddPfS_S_i_param_2,
	.param .u32 _Z9vectorAddPfS_S_i_param_3
)
{
	.local .align 4 .b8 	__local_depot0[28];
	.reg .b64 	%SP;
	.reg .b64 	%SPL;
	.reg .pred 	%p<21>;
	.reg .b32 	%r<89>;
	.reg .b32 	%f<61>;
	.reg .b64 	%rd<50>;
	.reg .b64 	%fd<5>;

	mov.u64 	%SPL, __local_depot0;
	ld.param.u64 	%rd13, [_Z9vectorAddPfS_S_i_param_0];
	ld.param.u64 	%rd14, [_Z9vectorAddPfS_S_i_param_1];
	ld.param.u32 	%r31, [_Z9vectorAddPfS_S_i_param_3];
	add.u64 	%rd1, %SPL, 0;
	add.u64 	%rd2, %SPL, 0;
	mov.u32 	%r32, %ctaid.x;
	mov.u32 	%r33, %ntid.x;
	mov.u32 	%r34, %tid.x;
	mad.lo.s32 	%r1, %r32, %r33, %r34;
	setp.ge.s32 	%p3, %r1, %r31;
	@%p3 bra 	$L__BB0_16;
	cvta.to.global.u64 	%rd18, %rd13;
	cvta.to.global.u64 	%rd19, %rd14;
	mul.wide.s32 	%rd20, %r1, 4;
	add.s64 	%rd21, %rd18, %rd20;
	ld.global.f32 	%f1, [%rd21];
	mul.f32 	%f13, %f1, 0f3F22F983;
	cvt.rni.s32.f32 	%r36, %f13;
	cvt.rn.f32.s32 	%f14, %r36;
	fma.rn.f32 	%f15, %f14, 0fBFC90FDA, %f1;
	fma.rn.f32 	%f16, %f14, 0fB3A22168, %f15;
	fma.rn.f32 	%f17, %f14, 0fA7C234C5, %f16;
	abs.f32 	%f18, %f1;
	setp.ltu.f32 	%p4, %f18, 0f47CE4780;
	setp.eq.f32 	%p5, %f18, 0f7F800000;
	mov.b32 	%r2, %f1;
	shr.u32 	%r37, %r2, 23;
	and.b32  	%r38, %r37, 224;
	add.s32 	%r39, %r38, -128;
	shl.b32 	%r40, %r2, 8;
	or.b32  	%r3, %r40, -2147483648;
	shr.u32 	%r41, %r39, 5;
	and.b32  	%r4, %r37, 31;
	mul.wide.u32 	%rd22, %r41, 4;
	sub.s64 	%rd3, %rd2, %rd22;
	mov.f32 	%f58, 0f00000000;
	mul.rn.f32 	%f19, %f1, %f58;
	add.s64 	%rd23, %rd19, %rd20;
	ld.global.f32 	%f2, [%rd23];
	mul.f32 	%f20, %f2, 0f3F22F983;
	cvt.rni.s32.f32 	%r42, %f20;
	cvt.rn.f32.s32 	%f21, %r42;
	fma.rn.f32 	%f22, %f21, 0fBFC90FDA, %f2;
	fma.rn.f32 	%f23, %f21, 0fB3A22168, %f22;
	fma.rn.f32 	%f24, %f21, 0fA7C234C5, %f23;
	abs.f32 	%f25, %f2;
	setp.ltu.f32 	%p6, %f25, 0f47CE4780;
	setp.eq.f32 	%p7, %f25, 0f7F800000;
	mov.b32 	%r5, %f2;
	shr.u32 	%r43, %r5, 23;
	and.b32  	%r44, %r43, 224;
	add.s32 	%r45, %r44, -128;
	shr.u32 	%r46, %r45, 5;
	and.b32  	%r6, %r43, 31;
	mul.wide.u32 	%rd24, %r46, 4;
	sub.s64 	%rd4, %rd1, %rd24;
	mul.rn.f32 	%f26, %f2, %f58;
	or.pred  	%p1, %p4, %p5;
	selp.b32 	%r7, %r36, 0, %p4;
	selp.f32 	%f3, %f17, %f19, %p4;
	or.pred  	%p2, %p6, %p7;
	selp.b32 	%r8, %r42, 0, %p6;
	selp.f32 	%f4, %f24, %f26, %p6;
	mov.b32 	%r80, 0;
$L__BB0_2:
	mov.u32 	%r84, %r7;
	mov.f32 	%f59, %f3;
	@%p1 bra 	$L__BB0_8;
	mov.b64 	%rd48, 0;
	mov.b32 	%r81, 0;
	mov.u64 	%rd46, __cudart_i2opi_f;
	mov.u64 	%rd47, %rd2;
$L__BB0_4:
	.pragma "nounroll";
	ld.global.nc.u32 	%r48, [%rd46];
	mad.wide.u32 	%rd27, %r48, %r3, %rd48;
	shr.u64 	%rd48, %rd27, 32;
	st.local.u32 	[%rd47], %rd27;
	add.s32 	%r81, %r81, 1;
	add.s64 	%rd47, %rd47, 4;
	add.s64 	%rd46, %rd46, 4;
	setp.ne.s32 	%p8, %r81, 6;
	@%p8 bra 	$L__BB0_4;
	setp.eq.s32 	%p9, %r4, 0;
	st.local.u32 	[%rd2+24], %rd48;
	ld.local.u32 	%r82, [%rd3+24];
	ld.local.u32 	%r83, [%rd3+20];
	@%p9 bra 	$L__BB0_7;
	shf.l.wrap.b32 	%r82, %r83, %r82, %r4;
	ld.local.u32 	%r49, [%rd3+16];
	shf.l.wrap.b32 	%r83, %r49, %r83, %r4;
$L__BB0_7:
	setp.lt.s32 	%p10, %r2, 0;
	shr.u32 	%r50, %r82, 30;
	shf.l.wrap.b32 	%r51, %r83, %r82, 2;
	shl.b32 	%r52, %r83, 2;
	shr.u32 	%r53, %r51, 31;
	add.s32 	%r54, %r53, %r50;
	neg.s32 	%r55, %r54;
	selp.b32 	%r84, %r55, %r54, %p10;
	xor.b32  	%r56, %r51, %r2;
	shr.s32 	%r57, %r51, 31;
	xor.b32  	%r58, %r57, %r51;
	xor.b32  	%r59, %r57, %r52;
	cvt.u64.u32 	%rd28, %r58;
	shl.b64 	%rd29, %rd28, 32;
	cvt.u64.u32 	%rd30, %r59;
	or.b64  	%rd31, %rd29, %rd30;
	cvt.rn.f64.s64 	%fd1, %rd31;
	mul.f64 	%fd2, %fd1, 0d3BF921FB54442D19;
	cvt.rn.f32.f64 	%f27, %fd2;
	neg.f32 	%f28, %f27;
	setp.lt.s32 	%p11, %r56, 0;
	selp.f32 	%f59, %f28, %f27, %p11;
$L__BB0_8:
	mul.rn.f32 	%f29, %f59, %f59;
	and.b32  	%r60, %r84, 1;
	setp.eq.b32 	%p12, %r60, 1;
	selp.f32 	%f30, 0f3F800000, %f59, %p12;
	fma.rn.f32 	%f31, %f29, %f30, 0f00000000;
	fma.rn.f32 	%f32, %f29, 0f37CBAC00, 0fBAB607ED;
	selp.f32 	%f33, %f32, 0fB94D4153, %p12;
	selp.f32 	%f34, 0f3D2AAABB, 0f3C0885E4, %p12;
	fma.rn.f32 	%f35, %f33, %f29, %f34;
	selp.f32 	%f36, 0fBEFFFFFF, 0fBE2AAAA8, %p12;
	fma.rn.f32 	%f37, %f35, %f29, %f36;
	fma.rn.f32 	%f38, %f37, %f31, %f30;
	and.b32  	%r61, %r84, 2;
	setp.eq.s32 	%p13, %r61, 0;
	mov.f32 	%f39, 0f00000000;
	sub.f32 	%f40, %f39, %f38;
	selp.f32 	%f8, %f38, %f40, %p13;
	mov.u32 	%r88, %r8;
	mov.f32 	%f60, %f4;
	@%p2 bra 	$L__BB0_14;
	mov.b64 	%rd49, 0;
	mov.b32 	%r85, 0;
$L__BB0_10:
	.pragma "nounroll";
	mul.wide.u32 	%rd33, %r85, 4;
	mov.u64 	%rd34, __cudart_i2opi_f;
	add.s64 	%rd35, %rd34, %rd33;
	ld.global.nc.u32 	%r63, [%rd35];
	shl.b32 	%r64, %r5, 8;
	or.b32  	%r65, %r64, -2147483648;
	mad.wide.u32 	%rd36, %r63, %r65, %rd49;
	shr.u64 	%rd49, %rd36, 32;
	add.s64 	%rd37, %rd1, %rd33;
	st.local.u32 	[%rd37], %rd36;
	add.s32 	%r85, %r85, 1;
	setp.ne.s32 	%p14, %r85, 6;
	@%p14 bra 	$L__BB0_10;
	setp.eq.s32 	%p15, %r6, 0;
	st.local.u32 	[%rd1+24], %rd49;
	ld.local.u32 	%r86, [%rd4+24];
	ld.local.u32 	%r87, [%rd4+20];
	@%p15 bra 	$L__BB0_13;
	shf.l.wrap.b32 	%r86, %r87, %r86, %r6;
	ld.local.u32 	%r66, [%rd4+16];
	shf.l.wrap.b32 	%r87, %r66, %r87, %r6;
$L__BB0_13:
	setp.lt.s32 	%p16, %r5, 0;
	shr.u32 	%r67, %r86, 30;
	shf.l.wrap.b32 	%r68, %r87, %r86, 2;
	shl.b32 	%r69, %r87, 2;
	shr.u32 	%r70, %r68, 31;
	add.s32 	%r71, %r70, %r67;
	neg.s32 	%r72, %r71;
	selp.b32 	%r88, %r72, %r71, %p16;
	xor.b32  	%r73, %r68, %r5;
	shr.s32 	%r74, %r68, 31;
	xor.b32  	%r75, %r74, %r68;
	xor.b32  	%r76, %r74, %r69;
	cvt.u64.u32 	%rd38, %r75;
	shl.b64 	%rd39, %rd38, 32;
	cvt.u64.u32 	%rd40, %r76;
	or.b64  	%rd41, %rd39, %rd40;
	cvt.rn.f64.s64 	%fd3, %rd41;
	mul.f64 	%fd4, %fd3, 0d3BF921FB54442D19;
	cvt.rn.f32.f64 	%f41, %fd4;
	neg.f32 	%f42, %f41;
	setp.lt.s32 	%p17, %r73, 0;
	selp.f32 	%f60, %f42, %f41, %p17;
$L__BB0_14:
	add.s32 	%r77, %r88, 1;
	mul.rn.f32 	%f43, %f60, %f60;
	and.b32  	%r78, %r88, 1;
	setp.eq.b32 	%p18, %r78, 1;
	selp.f32 	%f44, %f60, 0f3F800000, %p18;
	fma.rn.f32 	%f45, %f43, %f44, 0f00000000;
	fma.rn.f32 	%f46, %f43, 0f37CBAC00, 0fBAB607ED;
	selp.f32 	%f47, 0fB94D4153, %f46, %p18;
	selp.f32 	%f48, 0f3C0885E4, 0f3D2AAABB, %p18;
	fma.rn.f32 	%f49, %f47, %f43, %f48;
	selp.f32 	%f50, 0fBE2AAAA8, 0fBEFFFFFF, %p18;
	fma.rn.f32 	%f51, %f49, %f43, %f50;
	fma.rn.f32 	%f52, %f51, %f45, %f44;
	and.b32  	%r79, %r77, 2;
	setp.eq.s32 	%p19, %r79, 0;
	mov.f32 	%f53, 0f00000000;
	sub.f32 	%f54, %f53, %f52;
	selp.f32 	%f55, %f52, %f54, %p19;
	fma.rn.f32 	%f58, %f8, %f55, %f58;
	add.s32 	%r80, %r80, 1;
	setp.ne.s32 	%p20, %r80, 100;
	@%p20 bra 	$L__BB0_2;
	ld.param.u64 	%rd45, [_Z9vectorAddPfS_S_i_param_2];
	add.f32 	%f56, %f1, %f2;
	fma.rn.f32 	%f57, %f58, 0f38D1B717, %f56;
	cvta.to.global.u64 	%rd42, %rd45;
	mul.wide.s32 	%rd43, %r1, 4;
	add.s64 	%rd44, %rd42, %rd43;
	st.global.f32 	[%rd44], %f57;
$L__BB0_16:
	ret;

}
	// .globl	_Z11vectorScalePffi
.visible .entry _Z11vectorScalePffi(
	.param .u64 .ptr .align 1 _Z11vectorScalePffi_param_0,
	.param .f32 _Z11vectorScalePffi_param_1,
	.param .u32 _Z11vectorScalePffi_param_2
)
{
	.reg .pred 	%p<2>;
	.reg .b32 	%r<6>;
	.reg .b32 	%f<4>;
	.reg .b64 	%rd<5>;

	ld.param.u64 	%rd1, [_Z11vectorScalePffi_param_0];
	ld.param.f32 	%f1, [_Z11vectorScalePffi_param_1];
	ld.param.u32 	%r2, [_Z11vectorScalePffi_param_2];
	mov.u32 	%r3, %ctaid.x;
	mov.u32 	%r4, %ntid.x;
	mov.u32 	%r5, %tid.x;
	mad.lo.s32 	%r1, %r3, %r4, %r5;
	setp.ge.s32 	%p1, %r1, %r2;
	@%p1 bra 	$L__BB1_2;
	cvta.to.global.u64 	%rd2, %rd1;
	mul.wide.s32 	%rd3, %r1, 4;
	add.s64 	%rd4, %rd2, %rd3;
	ld.global.f32 	%f2, [%rd4];
	mul.f32 	%f3, %f1, %f2;
	st.global.f32 	[%rd4], %f3;
$L__BB1_2:
	ret;

}


// ===== COMPILED SASS (sm_100) =====

	.target	sm_100

	.elftype	@"ET_EXEC"


//--------------------- .note.nv.tkinfo           --------------------------
	.section	.note.nv.tkinfo,"",@"SHT_NOTE"
	.sectionflags	@"SHF_NOTE_NV_TKINFO"
	.tkinfo
        /*0018*/ 	.word	0x00000002
        /*0030*/ 	.string	""
        /*0030*/ 	.string	"ptxas"
        /*0030*/ 	.string	"Cuda compilation tools, release 13.0, V13.0.88"
        /*0030*/ 	.string	"Build cuda_13.0.r13.0/compiler.36424714_0"
        /*0030*/ 	.string	"-arch sm_100 -m 64 "



//--------------------- .note.nv.cuinfo           --------------------------
	.section	.note.nv.cuinfo,"",@"SHT_NOTE"
	.sectionflags	@"SHF_NOTE_NV_CUINFO"
        /*0018*/ 	.short	0x0002
        /*001a*/ 	.short	0x0064
        /*001c*/ 	.short	0x0082
	.zero		2


//--------------------- .nv.info                  --------------------------
	.section	.nv.info,"",@"SHT_CUDA_INFO"
	.align	4


	//----- nvinfo : EIATTR_REGCOUNT
	.align		4
        /*0000*/ 	.byte	0x04, 0x2f
        /*0002*/ 	.short	(.L_2 - .L_1)
	.align		4
.L_1:
        /*0004*/ 	.word	index@(_Z9vectorAddPfS_S_i)
        /*0008*/ 	.word	0x00000026


	//----- nvinfo : EIATTR_FRAME_SIZE
	.align		4
.L_2:
        /*000c*/ 	.byte	0x04, 0x11
        /*000e*/ 	.short	(.L_4 - .L_3)
	.align		4
.L_3:
        /*0010*/ 	.word	index@(_Z9vectorAddPfS_S_i)
        /*0014*/ 	.word	0x00000000


	//----- nvinfo : EIATTR_REGCOUNT
	.align		4
.L_4:
        /*0018*/ 	.byte	0x04, 0x2f
        /*001a*/ 	.short	(.L_6 - .L_5)
	.align		4
.L_5:
        /*001c*/ 	.word	index@(_Z11vectorScalePffi)
        /*0020*/ 	.word	0x00000008


	//----- nvinfo : EIATTR_FRAME_SIZE
	.align		4
.L_6:
        /*0024*/ 	.byte	0x04, 0x11
        /*0026*/ 	.short	(.L_8 - .L_7)
	.align		4
.L_7:
        /*0028*/ 	.word	index@(_Z11vectorScalePffi)
        /*002c*/ 	.word	0x00000000


	//----- nvinfo : EIATTR_MIN_STACK_SIZE
	.align		4
.L_8:
        /*0030*/ 	.byte	0x04, 0x12
        /*0032*/ 	.short	(.L_10 - .L_9)
	.align		4
.L_9:
        /*0034*/ 	.word	index@(_Z11vectorScalePffi)
        /*0038*/ 	.word	0x00000000


	//----- nvinfo : EIATTR_MIN_STACK_SIZE
	.align		4
.L_10:
        /*003c*/ 	.byte	0x04, 0x12
        /*003e*/ 	.short	(.L_12 - .L_11)
	.align		4
.L_11:
        /*0040*/ 	.word	index@(_Z9vectorAddPfS_S_i)
        /*0044*/ 	.word	0x00000000
.L_12:


//--------------------- .nv.compat                --------------------------
	.section	.nv.compat,"",@"SHT_CUDA_COMPAT_INFO"
	.align	4
        /*0000*/ 	.byte	0x02, 0x09, 0x00, 0x00, 0x02, 0x02, 0x01, 0x00, 0x02, 0x05, 0x05, 0x00, 0x03, 0x07, 0x01, 0x01
        /*0010*/ 	.byte	0x02, 0x03, 0x00, 0x00, 0x02, 0x06, 0x01, 0x00, 0x04, 0x0b, 0x08, 0x00, 0x01, 0x00, 0x00, 0x00
        /*0020*/ 	.byte	0x00, 0x00, 0x00, 0x00


//--------------------- .nv.info._Z11vectorScalePffi --------------------------
	.section	.nv.info._Z11vectorScalePffi,"",@"SHT_CUDA_INFO"
	.sectionflags	@""
	.align	4


	//----- nvinfo : EIATTR_CUDA_API_VERSION
	.align		4
        /*0000*/ 	.byte	0x04, 0x37
        /*0002*/ 	.short	(.L_14 - .L_13)
.L_13:
        /*0004*/ 	.word	0x00000082


	//----- nvinfo : EIATTR_KPARAM_INFO
	.align		4
.L_14:
        /*0008*/ 	.byte	0x04, 0x17
        /*000a*/ 	.short	(.L_16 - .L_15)
.L_15:
        /*000c*/ 	.word	0x00000000
        /*0010*/ 	.short	0x0002
        /*0012*/ 	.short	0x000c
        /*0014*/ 	.byte	0x00, 0xf0, 0x11, 0x00


	//----- nvinfo : EIATTR_KPARAM_INFO
	.align		4
.L_16:
        /*0018*/ 	.byte	0x04, 0x17
        /*001a*/ 	.short	(.L_18 - .L_17)
.L_17:
        /*001c*/ 	.word	0x00000000
        /*0020*/ 	.short	0x0001
        /*0022*/ 	.short	0x0008
        /*0024*/ 	.byte	0x00, 0xf0, 0x11, 0x00


	//----- nvinfo : EIATTR_KPARAM_INFO
	.align		4
.L_18:
        /*0028*/ 	.byte	0x04, 0x17
        /*002a*/ 	.short	(.L_20 - .L_19)
.L_19:
        /*002c*/ 	.word	0x00000000
        /*0030*/ 	.short	0x0000
        /*0032*/ 	.short	0x0000
        /*0034*/ 	.byte	0x00, 0xf5, 0x21, 0x00


	//----- nvinfo : EIATTR_SPARSE_MMA_MASK
	.align		4
.L_20:
        /*0038*/ 	.byte	0x03, 0x50
        /*003a*/ 	.short	0x0000


	//----- nvinfo : EIATTR_MAXREG_COUNT
	.align		4
        /*003c*/ 	.byte	0x03, 0x1b
        /*003e*/ 	.short	0x00ff


	//----- nvinfo : EIATTR_MERCURY_ISA_VERSION
	.align		4
        /*0040*/ 	.byte	0x03, 0x5f
        /*0042*/ 	.short	0x0101


	//----- nvinfo : EIATTR_VRC_CTA_INIT_COUNT
	.align		4
        /*0044*/ 	.byte	0x02, 0x4a
	.zero		1
	.zero		1


	//----- nvinfo : EIATTR_EXIT_INSTR_OFFSETS
	.align		4
        /*0048*/ 	.byte	0x04, 0x1c
        /*004a*/ 	.short	(.L_22 - .L_21)


	//   ....[0]....
.L_21:
        /*004c*/ 	.word	0x00000070


	//   ....[1]....
        /*0050*/ 	.word	0x000000f0


	//----- nvinfo : EIATTR_CBANK_PARAM_SIZE
	.align		4
.L_22:
        /*0054*/ 	.byte	0x03, 0x19
        /*0056*/ 	.short	0x0010


	//----- nvinfo : EIATTR_PARAM_CBANK
	.align		4
        /*0058*/ 	.byte	0x04, 0x0a
        /*005a*/ 	.short	(.L_24 - .L_23)
	.align		4
.L_23:
        /*005c*/ 	.word	index@(.nv.constant0._Z11vectorScalePffi)
        /*0060*/ 	.short	0x0380
        /*0062*/ 	.short	0x0010


	//----- nvinfo : EIATTR_SW_WAR
	.align		4
.L_24:
        /*0064*/ 	.byte	0x04, 0x36
        /*0066*/ 	.short	(.L_26 - .L_25)
.L_25:
        /*0068*/ 	.word	0x00000008
.L_26:


//--------------------- .nv.info._Z9vectorAddPfS_S_i --------------------------
	.section	.nv.info._Z9vectorAddPfS_S_i,"",@"SHT_CUDA_INFO"
	.sectionflags	@""
	.align	4


	//----- nvinfo : EIATTR_CUDA_API_VERSION
	.align		4
        /*0000*/ 	.byte	0x04, 0x37
        /*0002*/ 	.short	(.L_28 - .L_27)
.L_27:
        /*0004*/ 	.word	0x00000082


	//----- nvinfo : EIATTR_KPARAM_INFO
	.align		4
.L_28:
        /*0008*/ 	.byte	0x04, 0x17
        /*000a*/ 	.short	(.L_30 - .L_29)
.L_29:
        /*000c*/ 	.word	0x00000000
        /*0010*/ 	.short	0x0003
        /*0012*/ 	.short	0x0018
        /*0014*/ 	.byte	0x00, 0xf0, 0x11, 0x00


	//----- nvinfo : EIATTR_KPARAM_INFO
	.align		4
.L_30:
        /*0018*/ 	.byte	0x04, 0x17
        /*001a*/ 	.short	(.L_32 - .L_31)
.L_31:
        /*001c*/ 	.word	0x00000000
        /*0020*/ 	.short	0x0002
        /*0022*/ 	.short	0x0010
        /*0024*/ 	.byte	0x00, 0xf5, 0x21, 0x00


	//----- nvinfo : EIATTR_KPARAM_INFO
	.align		4
.L_32:
        /*0028*/ 	.byte	0x04, 0x17
        /*002a*/ 	.short	(.L_34 - .L_33)
.L_33:
        /*002c*/ 	.word	0x00000000
        /*0030*/ 	.short	0x0001
        /*0032*/ 	.short	0x0008
        /*0034*/ 	.byte	0x00, 0xf5, 0x21, 0x00


	//----- nvinfo : EIATTR_KPARAM_INFO
	.align		4
.L_34:
        /*0038*/ 	.byte	0x04, 0x17
        /*003a*/ 	.short	(.L_36 - .L_35)
.L_35:
        /*003c*/ 	.word	0x00000000
        /*0040*/ 	.short	0x0000
        /*0042*/ 	.short	0x0000
        /*0044*/ 	.byte	0x00, 0xf5, 0x21, 0x00


	//----- nvinfo : EIATTR_SPARSE_MMA_MASK
	.align		4
.L_36:
        /*0048*/ 	.byte	0x03, 0x50
        /*004a*/ 	.short	0x0000


	//----- nvinfo : EIATTR_MAXREG_COUNT
	.align		4
        /*004c*/ 	.byte	0x03, 0x1b
        /*004e*/ 	.short	0x00ff


	//----- nvinfo : EIATTR_MERCURY_ISA_VERSION
	.align		4
        /*0050*/ 	.byte	0x03, 0x5f
        /*0052*/ 	.short	0x0101


	//----- nvinfo : EIATTR_VRC_CTA_INIT_COUNT
	.align		4
        /*0054*/ 	.byte	0x02, 0x4a
	.zero		1
	.zero		1


	//----- nvinfo : EIATTR_EXIT_INSTR_OFFSETS
	.align		4
        /*0058*/ 	.byte	0x04, 0x1c
        /*005a*/ 	.short	(.L_38 - .L_37)


	//   ....[0]....
.L_37:
        /*005c*/ 	.word	0x00000070


	//   ....[1]....
        /*0060*/ 	.word	0x000010c0


	//----- nvinfo : EIATTR_CRS_STACK_SIZE
	.align		4
.L_38:
        /*0064*/ 	.byte	0x04, 0x1e
        /*0066*/ 	.short	(.L_40 - .L_39)
.L_39:
        /*0068*/ 	.word	0x00000000


	//----- nvinfo : EIATTR_CBANK_PARAM_SIZE
	.align		4
.L_40:
        /*006c*/ 	.byte	0x03, 0x19
        /*006e*/ 	.short	0x001c


	//----- nvinfo : EIATTR_PARAM_CBANK
	.align		4
        /*0070*/ 	.byte	0x04, 0x0a
        /*0072*/ 	.short	(.L_42 - .L_41)
	.align		4
.L_41:
        /*0074*/ 	.word	index@(.nv.constant0._Z9vectorAddPfS_S_i)
        /*0078*/ 	.short	0x0380
        /*007a*/ 	.short	0x001c


	//----- nvinfo : EIATTR_SW_WAR
	.align		4
.L_42:
        /*007c*/ 	.byte	0x04, 0x36
        /*007e*/ 	.short	(.L_44 - .L_43)
.L_43:
        /*0080*/ 	.word	0x00000008
.L_44:


//--------------------- .nv.callgraph             --------------------------
	.section	.nv.callgraph,"",@"SHT_CUDA_CALLGRAPH"
	.align	4
	.sectionentsize	8
	.align		4
        /*0000*/ 	.word	0x00000000
	.align		4
        /*0004*/ 	.word	0xffffffff
	.align		4
        /*0008*/ 	.word	0x00000000
	.align		4
        /*000c*/ 	.word	0xfffffffe
	.align		4
        /*0010*/ 	.word	0x00000000
	.align		4
        /*0014*/ 	.word	0xfffffffd
	.align		4
        /*0018*/ 	.word	0x00000000
	.align		4
        /*001c*/ 	.word	0xfffffffc


//--------------------- .nv.constant4             --------------------------
	.section	.nv.constant4,"a",@progbits
	.align	8
	.align		8
.nv.constant4:
        /*0000*/ 	.dword	__cudart_i2opi_f


//--------------------- .text._Z11vectorScalePffi --------------------------
	.section	.text._Z11vectorScalePffi,"ax",@progbits
	.align	128
        .global         _Z11vectorScalePffi
        .type           _Z11vectorScalePffi,@function
        .size           _Z11vectorScalePffi,(.L_x_13 - _Z11vectorScalePffi)
        .other          _Z11vectorScalePffi,@"STO_CUDA_ENTRY STV_DEFAULT"
_Z11vectorScalePffi:
.text._Z11vectorScalePffi:
[----:B------:R-:W-:Y:S01]  /*0000*/  LDC R1, c[0x0][0x37c] ;  /* 0x0000df00ff017b82 */ /* 0x000fe20000000800 */
[----:B------:R-:W0:Y:S07]  /*0010*/  S2R R0, SR_TID.X ;  /* 0x0000000000007919 */ /* 0x000e2e0000002100 */
[----:B------:R-:W0:Y:S01]  /*0020*/  S2UR UR4, SR_CTAID.X ;  /* 0x00000000000479c3 */ /* 0x000e220000002500 */
[----:B------:R-:W1:Y:S07]  /*0030*/  LDCU UR5, c[0x0][0x38c] ;  /* 0x00007180ff0577ac */ /* 0x000e6e0008000800 */
[----:B------:R-:W0:Y:S02]  /*0040*/  LDC R5, c[0x0][0x360] ;  /* 0x0000d800ff057b82 */ /* 0x000e240000000800 */
[----:B0-----:R-:W-:-:S05]  /*0050*/  IMAD R5, R5, UR4, R0 ;  /* 0x0000000405057c24 */ /* 0x001fca000f8e0200 */
[----:B-1----:R-:W-:-:S13]  /*0060*/  ISETP.GE.AND P0, PT, R5, UR5, PT ;  /* 0x0000000505007c0c */ /* 0x002fda000bf06270 */
[----:B------:R-:W-:Y:S05]  /*0070*/  @P0 EXIT ;  /* 0x000000000000094d */ /* 0x000fea0003800000 */
[----:B------:R-:W0:Y:S01]  /*0080*/  LDC.64 R2, c[0x0][0x380] ;  /* 0x0000e000ff027b82 */ /* 0x000e220000000a00 */
[----:B------:R-:W1:Y:S01]  /*0090*/  LDCU.64 UR4, c[0x0][0x358] ;  /* 0x00006b00ff0477ac */ /* 0x000e620008000a00 */
[----:B------:R-:W2:Y:S01]  /*00a0*/  LDCU UR6, c[0x0][0x388] ;  /* 0x00007100ff0677ac */ /* 0x000ea20008000800 */
[----:B0-----:R-:W-:-:S05]  /*00b0*/  IMAD.WIDE R2, R5, 0x4, R2 ;  /* 0x0000000405027825 */ /* 0x001fca00078e0202 */
[----:B-1----:R-:W2:Y:S02]  /*00c0*/  LDG.E R0, desc[UR4][R2.64] ;  /* 0x0000000402007981 */ /* 0x002ea4000c1e1900 */
[----:B--2---:R-:W-:-:S05]  /*00d0*/  FMUL R5, R0, UR6 ;  /* 0x0000000600057c20 */ /* 0x004fca0008400000 */
[----:B------:R-:W-:Y:S01]  /*00e0*/  STG.E desc[UR4][R2.64], R5 ;  /* 0x0000000502007986 */ /* 0x000fe2000c101904 */
[----:B------:R-:W-:Y:S05]  /*00f0*/  EXIT ;  /* 0x000000000000794d */ /* 0x000fea0003800000 */
.L_x_0:
[----:B------:R-:W-:-:S00]  /*0100*/  BRA `(.L_x_0) ;  /* 0xfffffffc00fc7947 */ /* 0x000fc0000383ffff */
[----:B------:R-:W-:-:S00]  /*0110*/  NOP ;  /* 0x0000000000007918 */ /* 0x000fc00000000000 */
        /* <DEDUP_REMOVED lines=14> */
.L_x_13:


//--------------------- .text._Z9vectorAddPfS_S_i --------------------------
	.section	.text._Z9vectorAddPfS_S_i,"ax",@progbits
	.align	128
        .global         _Z9vectorAddPfS_S_i
        .type           _Z9vectorAddPfS_S_i,@function
        .size           _Z9vectorAddPfS_S_i,(.L_x_14 - _Z9vectorAddPfS_S_i)
        .other          _Z9vectorAddPfS_S_i,@"STO_CUDA_ENTRY STV_DEFAULT"
_Z9vectorAddPfS_S_i:
.text._Z9vectorAddPfS_S_i:
        /* <DEDUP_REMOVED lines=9> */
[----:B------:R-:W1:Y:S07]  /*0090*/  LDCU.64 UR8, c[0x0][0x358] ;  /* 0x00006b00ff0877ac */ /* 0x000e6e0008000a00 */
[----:B------:R-:W2:Y:S01]  /*00a0*/  LDC.64 R6, c[0x0][0x388] ;  /* 0x0000e200ff067b82 */ /* 0x000ea20000000a00 */
[----:B0-----:R-:W-:-:S05]  /*00b0*/  IMAD.WIDE R4, R0, 0x4, R4 ;  /* 0x0000000400047825 */ /* 0x001fca00078e0204 */
[----:B-1----:R0:W3:Y:S01]  /*00c0*/  LDG.E R2, desc[UR8][R4.64] ;  /* 0x0000000804027981 */ /* 0x0020e2000c1e1900 */
[----:B--2---:R-:W-:-:S05]  /*00d0*/  IMAD.WIDE R6, R0, 0x4, R6 ;  /* 0x0000000400067825 */ /* 0x004fca00078e0206 */
[----:B------:R-:W2:Y:S01]  /*00e0*/  LDG.E R3, desc[UR8][R6.64] ;  /* 0x0000000806037981 */ /* 0x000ea2000c1e1900 */
[----:B0-----:R-:W-:Y:S01]  /*00f0*/  IMAD.MOV.U32 R4, RZ, RZ, RZ ;  /* 0x000000ffff047224 */ /* 0x001fe200078e00ff */
[----:B------:R-:W-:Y:S01]  /*0100*/  UMOV UR4, URZ ;  /* 0x000000ff00047c82 */ /* 0x000fe20008000000 */
[----:B---3--:R-:W-:-:S04]  /*0110*/  FMUL R8, R2, 0.63661974668502807617 ;  /* 0x3f22f98302087820 */ /* 0x008fc80000400000 */
[----:B------:R-:W0:Y:S01]  /*0120*/  F2I.NTZ R10, R8 ;  /* 0x00000008000a7305 */ /* 0x000e220000203100 */
[----:B--2---:R-:W-:-:S07]  /*0130*/  FMUL R11, R3, 0.63661974668502807617 ;  /* 0x3f22f983030b7820 */ /* 0x004fce0000400000 */
[----:B------:R-:W1:Y:S01]  /*0140*/  F2I.NTZ R13, R11 ;  /* 0x0000000b000d7305 */ /* 0x000e620000203100 */
[----:B0-----:R-:W-:-:S05]  /*0150*/  I2FP.F32.S32 R9, R10 ;  /* 0x0000000a00097245 */ /* 0x001fca0000201400 */
[----:B------:R-:W-:Y:S01]  /*0160*/  FFMA R12, R9, -1.5707962512969970703, R2 ;  /* 0xbfc90fda090c7823 */ /* 0x000fe20000000002 */
[----:B-1----:R-:W-:-:S03]  /*0170*/  I2FP.F32.S32 R14, R13 ;  /* 0x0000000d000e7245 */ /* 0x002fc60000201400 */
[C---:B------:R-:W-:Y:S02]  /*0180*/  FFMA R12, R9.reuse, -7.5497894158615963534e-08, R12 ;  /* 0xb3a22168090c7823 */ /* 0x040fe4000000000c */
[C---:B------:R-:W-:Y:S02]  /*0190*/  FFMA R15, R14.reuse, -1.5707962512969970703, R3 ;  /* 0xbfc90fda0e0f7823 */ /* 0x040fe40000000003 */
[----:B------:R-:W-:Y:S01]  /*01a0*/  FFMA R5, R9, -5.3903029534742383927e-15, R12 ;  /* 0xa7c234c509057823 */ /* 0x000fe2000000000c */
[----:B------:R-:W-:Y:S01]  /*01b0*/  SHF.R.U32.HI R7, RZ, 0x17, R2 ;  /* 0x00000017ff077819 */ /* 0x000fe20000011602 */
[C---:B------:R-:W-:Y:S01]  /*01c0*/  FFMA R15, R14.reuse, -7.5497894158615963534e-08, R15 ;  /* 0xb3a221680e0f7823 */ /* 0x040fe2000000000f */
[----:B------:R-:W-:Y:S02]  /*01d0*/  SHF.R.U32.HI R12, RZ, 0x17, R3 ;  /* 0x00000017ff0c7819 */ /* 0x000fe40000011603 */
[----:B------:R-:W-:Y:S01]  /*01e0*/  LOP3.LUT R9, R7, 0xe0, RZ, 0xc0, !PT ;  /* 0x000000e007097812 */ /* 0x000fe200078ec0ff */
[----:B------:R-:W-:Y:S01]  /*01f0*/  FFMA R6, R14, -5.3903029534742383927e-15, R15 ;  /* 0xa7c234c50e067823 */ /* 0x000fe2000000000f */
[----:B------:R-:W-:-:S02]  /*0200*/  LOP3.LUT R15, R12, 0xe0, RZ, 0xc0, !PT ;  /* 0x000000e00c0f7812 */ /* 0x000fc400078ec0ff */
[C---:B------:R-:W-:Y:S02]  /*0210*/  FSETP.GE.AND P0, PT, |R2|.reuse, 105615, PT ;  /* 0x47ce47800200780b */ /* 0x040fe40003f06200 */
[----:B------:R-:W-:Y:S01]  /*0220*/  FSETP.GE.AND P1, PT, |R3|, 105615, PT ;  /* 0x47ce47800300780b */ /* 0x000fe20003f26200 */
[----:B------:R-:W-:Y:S01]  /*0230*/  VIADD R11, R9, 0xffffff80 ;  /* 0xffffff80090b7836 */ /* 0x000fe20000000000 */
[----:B------:R-:W-:Y:S01]  /*0240*/  FSETP.EQ.OR P2, PT, |R2|, +INF , !P0 ;  /* 0x7f8000000200780b */ /* 0x000fe20004742600 */
[----:B------:R-:W-:Y:S01]  /*0250*/  VIADD R15, R15, 0xffffff80 ;  /* 0xffffff800f0f7836 */ /* 0x000fe20000000000 */
[----:B------:R-:W-:Y:S01]  /*0260*/  LOP3.LUT R9, R12, 0x1f, RZ, 0xc0, !PT ;  /* 0x0000001f0c097812 */ /* 0x000fe200078ec0ff */
[----:B------:R-:W-:Y:S01]  /*0270*/  IMAD.SHL.U32 R8, R2, 0x100, RZ ;  /* 0x0000010002087824 */ /* 0x000fe200078e00ff */
[----:B------:R-:W-:Y:S02]  /*0280*/  P2R R14, PR, RZ, 0x4 ;  /* 0x00000004ff0e7803 */ /* 0x000fe40000000000 */
[----:B------:R-:W-:-:S02]  /*0290*/  SHF.R.U32.HI R12, RZ, 0x5, R11 ;  /* 0x00000005ff0c7819 */ /* 0x000fc4000001160b */
[----:B------:R-:W-:Y:S02]  /*02a0*/  SHF.R.U32.HI R15, RZ, 0x5, R15 ;  /* 0x00000005ff0f7819 */ /* 0x000fe4000001160f */
[----:B------:R-:W-:Y:S01]  /*02b0*/  FSETP.EQ.OR P2, PT, |R3|, +INF , !P1 ;  /* 0x7f8000000300780b */ /* 0x000fe20004f42600 */
[----:B------:R-:W-:Y:S01]  /*02c0*/  IMAD.U32 R12, R12, -0x4, RZ ;  /* 0xfffffffc0c0c7824 */ /* 0x000fe200078e00ff */
[----:B------:R-:W-:Y:S01]  /*02d0*/  SEL R11, R13, RZ, !P1 ;  /* 0x000000ff0d0b7207 */ /* 0x000fe20004800000 */
[----:B------:R-:W-:Y:S01]  /*02e0*/  IMAD.U32 R13, R15, -0x4, RZ ;  /* 0xfffffffc0f0d7824 */ /* 0x000fe200078e00ff */
[----:B------:R-:W-:Y:S01]  /*02f0*/  LOP3.LUT R7, R7, 0x1f, RZ, 0xc0, !PT ;  /* 0x0000001f07077812 */ /* 0x000fe200078ec0ff */
[----:B------:R-:W-:Y:S01]  /*0300*/  @P0 FMUL R5, RZ, R2 ;  /* 0x00000002ff050220 */ /* 0x000fe20000400000 */
[----:B------:R-:W-:Y:S01]  /*0310*/  LOP3.LUT R8, R8, 0x80000000, RZ, 0xfc, !PT ;  /* 0x8000000008087812 */ /* 0x000fe200078efcff */
[----:B------:R-:W-:Y:S01]  /*0320*/  @P1 FMUL R6, RZ, R3 ;  /* 0x00000003ff061220 */ /* 0x000fe20000400000 */
[----:B------:R-:W-:-:S02]  /*0330*/  P2R R25, PR, RZ, 0x4 ;  /* 0x00000004ff197803 */ /* 0x000fc40000000000 */
[----:B------:R-:W-:-:S07]  /*0340*/  SEL R10, R10, RZ, !P0 ;  /* 0x000000ff0a0a7207 */ /* 0x000fce0004000000 */
.L_x_11:
[----:B------:R-:W-:Y:S01]  /*0350*/  ISETP.NE.AND P0, PT, R14, RZ, PT ;  /* 0x000000ff0e00720c */ /* 0x000fe20003f05270 */
[----:B------:R-:W-:Y:S01]  /*0360*/  BSSY.RECONVERGENT B0, `(.L_x_1) ;  /* 0x0000056000007945 */ /* 0x000fe20003800200 */
[----:B------:R-:W-:Y:S02]  /*0370*/  IMAD.MOV.U32 R29, RZ, RZ, R10 ;  /* 0x000000ffff1d7224 */ /* 0x000fe400078e000a */
[----:B------:R-:W-:-:S09]  /*0380*/  IMAD.MOV.U32 R30, RZ, RZ, R5 ;  /* 0x000000ffff1e7224 */ /* 0x000fd200078e0005 */
[----:B------:R-:W-:Y:S05]  /*0390*/  @P0 BRA `(.L_x_2) ;  /* 0x0000000400480947 */ /* 0x000fea0003800000 */
[----:B------:R-:W-:Y:S01]  /*03a0*/  CS2R R26, SRZ ;  /* 0x00000000001a7805 */ /* 0x000fe2000001ff00 */
[----:B------:R-:W0:Y:S01]  /*03b0*/  LDCU.64 UR10, c[0x4][URZ] ;  /* 0x01000000ff0a77ac */ /* 0x000e220008000a00 */
[----:B------:R-:W-:Y:S01]  /*03c0*/  UMOV UR6, URZ ;  /* 0x000000ff00067c82 */ /* 0x000fe20008000000 */
[----:B------:R-:W-:-:S05]  /*03d0*/  UMOV UR5, URZ ;  /* 0x000000ff00057c82 */ /* 0x000fca0008000000 */
.L_x_3:
[----:B0-----:R-:W-:Y:S01]  /*03e0*/  MOV R19, UR11 ;  /* 0x0000000b00137c02 */ /* 0x001fe20008000f00 */
[----:B------:R-:W-:-:S05]  /*03f0*/  IMAD.U32 R18, RZ, RZ, UR10 ;  /* 0x0000000aff127e24 */ /* 0x000fca000f8e00ff */
[----:B------:R-:W2:Y:S01]  /*0400*/  LDG.E.CONSTANT R19, desc[UR8][R18.64] ;  /* 0x0000000812137981 */ /* 0x000ea2000c1e9900 */
[C---:B------:R-:W-:Y:S01]  /*0410*/  ISETP.EQ.AND P4, PT, R26.reuse, RZ, PT ;  /* 0x000000ff1a00720c */ /* 0x040fe20003f82270 */
[----:B------:R-:W-:Y:S01]  /*0420*/  UIADD3 UR5, UPT, UPT, UR5, 0x1, URZ ;  /* 0x0000000105057890 */ /* 0x000fe2000fffe0ff */
[C---:B------:R-:W-:Y:S01]  /*0430*/  ISETP.EQ.AND P3, PT, R26.reuse, 0x4, PT ;  /* 0x000000041a00780c */ /* 0x040fe20003f62270 */
[----:B------:R-:W-:Y:S01]  /*0440*/  UIADD3 UR10, UP1, UPT, UR10, 0x4, URZ ;  /* 0x000000040a0a7890 */ /* 0x000fe2000ff3e0ff */
[C---:B------:R-:W-:Y:S01]  /*0450*/  ISETP.EQ.AND P2, PT, R26.reuse, 0x8, PT ;  /* 0x000000081a00780c */ /* 0x040fe20003f42270 */
[----:B------:R-:W-:Y:S01]  /*0460*/  UISETP.NE.AND UP0, UPT, UR5, 0x6, UPT ;  /* 0x000000060500788c */ /* 0x000fe2000bf05270 */
[----:B------:R-:W-:Y:S01]  /*0470*/  ISETP.EQ.AND P1, PT, R26, 0xc, PT ;  /* 0x0000000c1a00780c */ /* 0x000fe20003f22270 */
[----:B------:R-:W-:Y:S01]  /*0480*/  UIADD3.X UR11, UPT, UPT, URZ, UR11, URZ, UP1, !UPT ;  /* 0x0000000bff0b7290 */ /* 0x000fe20008ffe4ff */
[----:B--2---:R-:W-:-:S03]  /*0490*/  IMAD.WIDE.U32 R20, R19, R8, RZ ;  /* 0x0000000813147225 */ /* 0x004fc600078e00ff */
[----:B------:R-:W-:-:S04]  /*04a0*/  IADD3 R20, P0, PT, R20, R27, RZ ;  /* 0x0000001b14147210 */ /* 0x000fc80007f1e0ff */
[----:B------:R-:W-:Y:S01]  /*04b0*/  IADD3.X R27, PT, PT, R21, UR6, RZ, P0, !PT ;  /* 0x00000006151b7c10 */ /* 0x000fe200087fe4ff */
[--C-:B------:R-:W-:Y:S01]  /*04c0*/  @P4 IMAD.MOV.U32 R15, RZ, RZ, R20.reuse ;  /* 0x000000ffff0f4224 */ /* 0x100fe200078e0014 */
[C---:B------:R-:W-:Y:S01]  /*04d0*/  ISETP.EQ.AND P0, PT, R26.reuse, 0x10, PT ;  /* 0x000000101a00780c */ /* 0x040fe20003f02270 */
[--C-:B------:R-:W-:Y:S01]  /*04e0*/  @P3 IMAD.MOV.U32 R16, RZ, RZ, R20.reuse ;  /* 0x000000ffff103224 */ /* 0x100fe200078e0014 */
[C---:B------:R-:W-:Y:S01]  /*04f0*/  ISETP.EQ.AND P4, PT, R26.reuse, 0x14, PT ;  /* 0x000000141a00780c */ /* 0x040fe20003f82270 */
[--C-:B------:R-:W-:Y:S02]  /*0500*/  @P2 IMAD.MOV.U32 R17, RZ, RZ, R20.reuse ;  /* 0x000000ffff112224 */ /* 0x100fe400078e0014 */
[----:B------:R-:W-:Y:S02]  /*0510*/  @P1 IMAD.MOV.U32 R22, RZ, RZ, R20 ;  /* 0x000000ffff161224 */ /* 0x000fe400078e0014 */
[----:B------:R-:W-:-:S06]  /*0520*/  VIADD R26, R26, 0x4 ;  /* 0x000000041a1a7836 */ /* 0x000fcc0000000000 */
[--C-:B------:R-:W-:Y:S02]  /*0530*/  @P0 IMAD.MOV.U32 R23, RZ, RZ, R20.reuse ;  /* 0x000000ffff170224 */ /* 0x100fe400078e0014 */
[----:B------:R-:W-:Y:S01]  /*0540*/  @P4 IMAD.MOV.U32 R24, RZ, RZ, R20 ;  /* 0x000000ffff184224 */ /* 0x000fe200078e0014 */
[----:B------:R-:W-:Y:S06]  /*0550*/  BRA.U UP0, `(.L_x_3) ;  /* 0xfffffffd00a07547 */ /* 0x000fec000b83ffff */
[C---:B------:R-:W-:Y:S01]  /*0560*/  ISETP.EQ.AND P2, PT, R12.reuse, -0x18, PT ;  /* 0xffffffe80c00780c */ /* 0x040fe20003f42270 */
[----:B------:R-:W-:Y:S01]  /*0570*/  BSSY.RECONVERGENT B1, `(.L_x_4) ;  /* 0x0000023000017945 */ /* 0x000fe20003800200 */
[C---:B------:R-:W-:Y:S02]  /*0580*/  ISETP.EQ.AND P3, PT, R12.reuse, -0x14, PT ;  /* 0xffffffec0c00780c */ /* 0x040fe40003f62270 */
[C---:B------:R-:W-:Y:S02]  /*0590*/  ISETP.EQ.AND P0, PT, R12.reuse, -0x10, PT ;  /* 0xfffffff00c00780c */ /* 0x040fe40003f02270 */
[C---:B------:R-:W-:Y:S02]  /*05a0*/  ISETP.EQ.AND P1, PT, R12.reuse, -0xc, PT ;  /* 0xfffffff40c00780c */ /* 0x040fe40003f22270 */
[----:B------:R-:W-:Y:S02]  /*05b0*/  ISETP.EQ.AND P4, PT, R12, RZ, PT ;  /* 0x000000ff0c00720c */ /* 0x000fe40003f82270 */
[----:B------:R-:W-:-:S02]  /*05c0*/  ISETP.NE.AND P6, PT, R7, RZ, PT ;  /* 0x000000ff0700720c */ /* 0x000fc40003fc5270 */
[C---:B------:R-:W-:Y:S01]  /*05d0*/  ISETP.EQ.AND P5, PT, R12.reuse, 0x4, PT ;  /* 0x000000040c00780c */ /* 0x040fe20003fa2270 */
[----:B------:R-:W-:Y:S01]  /*05e0*/  @P2 IMAD.MOV.U32 R18, RZ, RZ, R15 ;  /* 0x000000ffff122224 */ /* 0x000fe200078e000f */
[C---:B------:R-:W-:Y:S01]  /*05f0*/  ISETP.EQ.AND P2, PT, R12.reuse, -0x8, PT ;  /* 0xfffffff80c00780c */ /* 0x040fe20003f42270 */
[----:B------:R-:W-:Y:S01]  /*0600*/  @P3 IMAD.MOV.U32 R18, RZ, RZ, R16 ;  /* 0x000000ffff123224 */ /* 0x000fe200078e0010 */
[----:B------:R-:W-:Y:S01]  /*0610*/  @P3 MOV R19, R15 ;  /* 0x0000000f00133202 */ /* 0x000fe20000000f00 */
[--C-:B------:R-:W-:Y:S01]  /*0620*/  @P0 IMAD.MOV.U32 R18, RZ, RZ, R17.reuse ;  /* 0x000000ffff120224 */ /* 0x100fe200078e0011 */
[----:B------:R-:W-:Y:S01]  /*0630*/  ISETP.EQ.AND P3, PT, R12, -0x4, PT ;  /* 0xfffffffc0c00780c */ /* 0x000fe20003f62270 */
[----:B------:R-:W-:Y:S02]  /*0640*/  @P1 IMAD.MOV.U32 R18, RZ, RZ, R22 ;  /* 0x000000ffff121224 */ /* 0x000fe400078e0016 */
[----:B------:R-:W-:Y:S02]  /*0650*/  @P0 IMAD.MOV.U32 R19, RZ, RZ, R16 ;  /* 0x000000ffff130224 */ /* 0x000fe400078e0010 */
[----:B------:R-:W-:-:S04]  /*0660*/  @P1 IMAD.MOV.U32 R19, RZ, RZ, R17 ;  /* 0x000000ffff131224 */ /* 0x000fc800078e0011 */
[----:B------:R-:W-:Y:S02]  /*0670*/  @P2 IMAD.MOV.U32 R18, RZ, RZ, R23 ;  /* 0x000000ffff122224 */ /* 0x000fe400078e0017 */
[----:B------:R-:W-:Y:S02]  /*0680*/  @P2 IMAD.MOV.U32 R19, RZ, RZ, R22 ;  /* 0x000000ffff132224 */ /* 0x000fe400078e0016 */
[--C-:B------:R-:W-:Y:S01]  /*0690*/  @P3 IMAD.MOV.U32 R18, RZ, RZ, R24.reuse ;  /* 0x000000ffff123224 */ /* 0x100fe200078e0018 */
[----:B------:R-:W-:Y:S01]  /*06a0*/  @P3 MOV R19, R23 ;  /* 0x0000001700133202 */ /* 0x000fe20000000f00 */
[--C-:B------:R-:W-:Y:S02]  /*06b0*/  @P4 IMAD.MOV.U32 R18, RZ, RZ, R27.reuse ;  /* 0x000000ffff124224 */ /* 0x100fe400078e001b */
[----:B------:R-:W-:Y:S02]  /*06c0*/  @P4 IMAD.MOV.U32 R19, RZ, RZ, R24 ;  /* 0x000000ffff134224 */ /* 0x000fe400078e0018 */
[----:B------:R-:W-:-:S02]  /*06d0*/  @P5 IMAD.MOV.U32 R19, RZ, RZ, R27 ;  /* 0x000000ffff135224 */ /* 0x000fc400078e001b */
[----:B------:R-:W-:Y:S01]  /*06e0*/  IMAD.MOV.U32 R26, RZ, RZ, R18 ;  /* 0x000000ffff1a7224 */ /* 0x000fe200078e0012 */
[----:B------:R-:W-:Y:S06]  /*06f0*/  @!P6 BRA `(.L_x_5) ;  /* 0x000000000028e947 */ /* 0x000fec0003800000 */
[----:B------:R-:W-:Y:S01]  /*0700*/  @P0 IMAD.MOV.U32 R18, RZ, RZ, R15 ;  /* 0x000000ffff120224 */ /* 0x000fe200078e000f */
[----:B------:R-:W-:Y:S01]  /*0710*/  ISETP.EQ.AND P0, PT, R12, 0x8, PT ;  /* 0x000000080c00780c */ /* 0x000fe20003f02270 */
[----:B------:R-:W-:Y:S01]  /*0720*/  @P1 IMAD.MOV.U32 R18, RZ, RZ, R16 ;  /* 0x000000ffff121224 */ /* 0x000fe200078e0010 */
[----:B------:R-:W-:Y:S01]  /*0730*/  @P2 MOV R18, R17 ;  /* 0x0000001100122202 */ /* 0x000fe20000000f00 */
[----:B------:R-:W-:Y:S01]  /*0740*/  @P3 IMAD.MOV.U32 R18, RZ, RZ, R22 ;  /* 0x000000ffff123224 */ /* 0x000fe200078e0016 */
[----:B------:R-:W-:Y:S01]  /*0750*/  SHF.L.W.U32.HI R26, R19, R7, R26 ;  /* 0x00000007131a7219 */ /* 0x000fe20000010e1a */
[----:B------:R-:W-:Y:S02]  /*0760*/  @P4 IMAD.MOV.U32 R18, RZ, RZ, R23 ;  /* 0x000000ffff124224 */ /* 0x000fe400078e0017 */
[----:B------:R-:W-:-:S06]  /*0770*/  @P5 IMAD.MOV.U32 R18, RZ, RZ, R24 ;  /* 0x000000ffff125224 */ /* 0x000fcc00078e0018 */
[----:B------:R-:W-:-:S05]  /*0780*/  @P0 IMAD.MOV.U32 R18, RZ, RZ, R27 ;  /* 0x000000ffff120224 */ /* 0x000fca00078e001b */
[----:B------:R-:W-:-:S07]  /*0790*/  SHF.L.W.U32.HI R19, R18, R7, R19 ;  /* 0x0000000712137219 */ /* 0x000fce0000010e13 */
.L_x_5:
[----:B------:R-:W-:Y:S05]  /*07a0*/  BSYNC.RECONVERGENT B1 ;  /* 0x0000000000017941 */ /* 0x000fea0003800200 */
.L_x_4:
[C---:B------:R-:W-:Y:S01]  /*07b0*/  SHF.L.W.U32.HI R29, R19.reuse, 0x2, R26 ;  /* 0x00000002131d7819 */ /* 0x040fe20000010e1a */
[----:B------:R-:W-:Y:S01]  /*07c0*/  IMAD.SHL.U32 R19, R19, 0x4, RZ ;  /* 0x0000000413137824 */ /* 0x000fe200078e00ff */
[----:B------:R-:W-:Y:S01]  /*07d0*/  UMOV UR6, 0x54442d19 ;  /* 0x54442d1900067882 */ /* 0x000fe20000000000 */
[----:B------:R-:W-:Y:S01]  /*07e0*/  UMOV UR7, 0x3bf921fb ;  /* 0x3bf921fb00077882 */ /* 0x000fe20000000000 */
[----:B------:R-:W-:Y:S02]  /*07f0*/  SHF.R.S32.HI R20, RZ, 0x1f, R29 ;  /* 0x0000001fff147819 */ /* 0x000fe4000001141d */
[----:B------:R-:W-:Y:S02]  /*0800*/  ISETP.GE.AND P0, PT, R2, RZ, PT ;  /* 0x000000ff0200720c */ /* 0x000fe40003f06270 */
[C---:B------:R-:W-:Y:S02]  /*0810*/  LOP3.LUT R18, R20.reuse, R19, RZ, 0x3c, !PT ;  /* 0x0000001314127212 */ /* 0x040fe400078e3cff */
[----:B------:R-:W-:-:S02]  /*0820*/  LOP3.LUT R19, R20, R29, RZ, 0x3c, !PT ;  /* 0x0000001d14137212 */ /* 0x000fc400078e3cff */
[----:B------:R-:W-:Y:S02]  /*0830*/  SHF.R.U32.HI R26, RZ, 0x1e, R26 ;  /* 0x0000001eff1a7819 */ /* 0x000fe4000001161a */
[C---:B------:R-:W-:Y:S02]  /*0840*/  LOP3.LUT R27, R29.reuse, R2, RZ, 0x3c, !PT ;  /* 0x000000021d1b7212 */ /* 0x040fe400078e3cff */
[----:B------:R-:W0:Y:S01]  /*0850*/  I2F.F64.S64 R18, R18 ;  /* 0x0000001200127312 */ /* 0x000e220000301c00 */
[----:B------:R-:W-:Y:S02]  /*0860*/  LEA.HI R29, R29, R26, RZ, 0x1 ;  /* 0x0000001a1d1d7211 */ /* 0x000fe400078f08ff */
[----:B------:R-:W-:-:S03]  /*0870*/  ISETP.GE.AND P1, PT, R27, RZ, PT ;  /* 0x000000ff1b00720c */ /* 0x000fc60003f26270 */
[----:B------:R-:W-:Y:S01]  /*0880*/  @!P0 IMAD.MOV R29, RZ, RZ, -R29 ;  /* 0x000000ffff1d8224 */ /* 0x000fe200078e0a1d */
[----:B0-----:R-:W-:-:S10]  /*0890*/  DMUL R20, R18, UR6 ;  /* 0x0000000612147c28 */ /* 0x001fd40008000000 */
[----:B------:R-:W0:Y:S02]  /*08a0*/  F2F.F32.F64 R20, R20 ;  /* 0x0000001400147310 */ /* 0x000e240000301000 */
[----:B0-----:R-:W-:-:S07]  /*08b0*/  FSEL R30, -R20, R20, !P1 ;  /* 0x00000014141e7208 */ /* 0x001fce0004800100 */
.L_x_2:
[----:B------:R-:W-:Y:S05]  /*08c0*/  BSYNC.RECONVERGENT B0 ;  /* 0x0000000000007941 */ /* 0x000fea0003800200 */
.L_x_1:
[----:B------:R-:W-:Y:S02]  /*08d0*/  IMAD.MOV.U32 R28, RZ, RZ, 0x37cbac00 ;  /* 0x37cbac00ff1c7424 */ /* 0x000fe400078e00ff */
[----:B------:R-:W-:Y:S01]  /*08e0*/  FMUL R19, R30, R30 ;  /* 0x0000001e1e137220 */ /* 0x000fe20000400000 */
[----:B------:R-:W-:Y:S01]  /*08f0*/  LOP3.LUT R20, R29, 0x1, RZ, 0xc0, !PT ;  /* 0x000000011d147812 */ /* 0x000fe200078ec0ff */
[----:B------:R-:W-:Y:S01]  /*0900*/  IMAD.MOV.U32 R26, RZ, RZ, 0x3effffff ;  /* 0x3effffffff1a7424 */ /* 0x000fe200078e00ff */
[----:B------:R-:W-:Y:S01]  /*0910*/  MOV R27, 0x3d2aaabb ;  /* 0x3d2aaabb001b7802 */ /* 0x000fe20000000f00 */
[----:B------:R-:W-:Y:S01]  /*0920*/  FFMA R18, R19, R28, -0.0013887860113754868507 ;  /* 0xbab607ed13127423 */ /* 0x000fe2000000001c */
[----:B------:R-:W-:Y:S01]  /*0930*/  ISETP.NE.U32.AND P0, PT, R20, 0x1, PT ;  /* 0x000000011400780c */ /* 0x000fe20003f05070 */
[----:B------:R-:W-:Y:S01]  /*0940*/  BSSY.RECONVERGENT B0, `(.L_x_6) ;  /* 0x000005f000007945 */ /* 0x000fe20003800200 */
[----:B------:R-:W-:Y:S02]  /*0950*/  ISETP.NE.AND P2, PT, R25, RZ, PT ;  /* 0x000000ff1900720c */ /* 0x000fe40003f45270 */
[----:B------:R-:W-:-:S02]  /*0960*/  FSEL R20, R18, -0.00019574658654164522886, !P0 ;  /* 0xb94d415312147808 */ /* 0x000fc40004000000 */
[----:B------:R-:W-:Y:S02]  /*0970*/  FSEL R32, R27, 0.0083327032625675201416, !P0 ;  /* 0x3c0885e41b207808 */ /* 0x000fe40004000000 */
[----:B------:R-:W-:Y:S02]  /*0980*/  LOP3.LUT P1, RZ, R29, 0x2, RZ, 0xc0, !PT ;  /* 0x000000021dff7812 */ /* 0x000fe4000782c0ff */
[----:B------:R-:W-:Y:S01]  /*0990*/  FSEL R18, R30, 1, P0 ;  /* 0x3f8000001e127808 */ /* 0x000fe20000000000 */
[C---:B------:R-:W-:Y:S01]  /*09a0*/  FFMA R20, R19.reuse, R20, R32 ;  /* 0x0000001413147223 */ /* 0x040fe20000000020 */
[----:B------:R-:W-:Y:S01]  /*09b0*/  FSEL R21, -R26, -0.16666662693023681641, !P0 ;  /* 0xbe2aaaa81a157808 */ /* 0x000fe20004000100 */
[----:B------:R-:W-:Y:S02]  /*09c0*/  IMAD.MOV.U32 R32, RZ, RZ, R11 ;  /* 0x000000ffff207224 */ /* 0x000fe400078e000b */
[----:B------:R-:W-:Y:S01]  /*09d0*/  FFMA R29, R19, R18, RZ ;  /* 0x00000012131d7223 */ /* 0x000fe200000000ff */
[----:B------:R-:W-:-:S02]  /*09e0*/  IMAD.MOV.U32 R30, RZ, RZ, R6 ;  /* 0x000000ffff1e7224 */ /* 0x000fc400078e0006 */
[----:B------:R-:W-:-:S04]  /*09f0*/  FFMA R20, R19, R20, R21 ;  /* 0x0000001413147223 */ /* 0x000fc80000000015 */
[----:B------:R-:W-:-:S04]  /*0a00*/  FFMA R29, R29, R20, R18 ;  /* 0x000000141d1d7223 */ /* 0x000fc80000000012 */
[----:B------:R-:W-:Y:S01]  /*0a10*/  @P1 FADD R29, RZ, -R29 ;  /* 0x8000001dff1d1221 */ /* 0x000fe20000000000 */
[----:B------:R-:W-:Y:S06]  /*0a20*/  @P2 BRA `(.L_x_7) ;  /* 0x0000000400402947 */ /* 0x000fec0003800000 */
[----:B------:R-:W-:Y:S01]  /*0a30*/  IMAD.SHL.U32 R18, R3, 0x100, RZ ;  /* 0x0000010003127824 */ /* 0x000fe200078e00ff */
[----:B------:R-:W-:Y:S01]  /*0a40*/  UMOV UR5, URZ ;  /* 0x000000ff00057c82 */ /* 0x000fe20008000000 */
[----:B------:R-:W-:Y:S02]  /*0a50*/  IMAD.MOV.U32 R31, RZ, RZ, RZ ;  /* 0x000000ffff1f7224 */ /* 0x000fe400078e00ff */
[----:B------:R-:W-:Y:S01]  /*0a60*/  IMAD.MOV.U32 R33, RZ, RZ, RZ ;  /* 0x000000ffff217224 */ /* 0x000fe200078e00ff */
[----:B------:R-:W-:-:S07]  /*0a70*/  LOP3.LUT R35, R18, 0x80000000, RZ, 0xfc, !PT ;  /* 0x8000000012237812 */ /* 0x000fce00078efcff */
.L_x_8:
[----:B------:R-:W0:Y:S02]  /*0a80*/  LDC.64 R18, c[0x4][RZ] ;  /* 0x01000000ff127b82 */ /* 0x000e240000000a00 */
[----:B0-----:R-:W-:-:S05]  /*0a90*/  IMAD.WIDE.U32 R20, R33, 0x4, R18 ;  /* 0x0000000421147825 */ /* 0x001fca00078e0012 */
[----:B------:R-:W2:Y:S01]  /*0aa0*/  LDG.E.CONSTANT R18, desc[UR8][R20.64] ;  /* 0x0000000814127981 */ /* 0x000ea2000c1e9900 */
[C---:B------:R-:W-:Y:S02]  /*0ab0*/  IMAD.SHL.U32 R30, R33.reuse, 0x4, RZ ;  /* 0x00000004211e7824 */ /* 0x040fe400078e00ff */
[----:B------:R-:W-:-:S03]  /*0ac0*/  VIADD R33, R33, 0x1 ;  /* 0x0000000121217836 */ /* 0x000fc60000000000 */
[C---:B------:R-:W-:Y:S02]  /*0ad0*/  ISETP.EQ.AND P0, PT, R30.reuse, 0x4, PT ;  /* 0x000000041e00780c */ /* 0x040fe40003f02270 */
[C---:B------:R-:W-:Y:S02]  /*0ae0*/  ISETP.EQ.AND P4, PT, R30.reuse, RZ, PT ;  /* 0x000000ff1e00720c */ /* 0x040fe40003f82270 */
[C---:B------:R-:W-:Y:S02]  /*0af0*/  ISETP.EQ.AND P2, PT, R30.reuse, 0xc, PT ;  /* 0x0000000c1e00780c */ /* 0x040fe40003f42270 */
[----:B------:R-:W-:Y:S01]  /*0b00*/  ISETP.EQ.AND P3, PT, R30, 0x10, PT ;  /* 0x000000101e00780c */ /* 0x000fe20003f62270 */
[----:B--2---:R-:W-:-:S03]  /*0b10*/  IMAD.WIDE.U32 R18, R18, R35, RZ ;  /* 0x0000002312127225 */ /* 0x004fc600078e00ff */
[----:B------:R-:W-:-:S04]  /*0b20*/  IADD3 R18, P1, PT, R18, R31, RZ ;  /* 0x0000001f12127210 */ /* 0x000fc80007f3e0ff */
[----:B------:R-:W-:Y:S01]  /*0b30*/  IADD3.X R31, PT, PT, R19, UR5, RZ, P1, !PT ;  /* 0x00000005131f7c10 */ /* 0x000fe20008ffe4ff */
[--C-:B------:R-:W-:Y:S01]  /*0b40*/  @P0 IMAD.MOV.U32 R16, RZ, RZ, R18.reuse ;  /* 0x000000ffff100224 */ /* 0x100fe200078e0012 */
[----:B------:R-:W-:Y:S01]  /*0b50*/  ISETP.NE.AND P0, PT, R33, 0x6, PT ;  /* 0x000000062100780c */ /* 0x000fe20003f05270 */
[--C-:B------:R-:W-:Y:S01]  /*0b60*/  @P2 IMAD.MOV.U32 R22, RZ, RZ, R18.reuse ;  /* 0x000000ffff162224 */ /* 0x100fe200078e0012 */
[----:B------:R-:W-:Y:S01]  /*0b70*/  @P4 MOV R15, R18 ;  /* 0x00000012000f4202 */ /* 0x000fe20000000f00 */
[----:B------:R-:W-:Y:S01]  /*0b80*/  @P3 IMAD.MOV.U32 R23, RZ, RZ, R18 ;  /* 0x000000ffff173224 */ /* 0x000fe200078e0012 */
[C---:B------:R-:W-:Y:S02]  /*0b90*/  ISETP.EQ.AND P1, PT, R30.reuse, 0x8, PT ;  /* 0x000000081e00780c */ /* 0x040fe40003f22270 */
[----:B------:R-:W-:-:S11]  /*0ba0*/  ISETP.EQ.AND P4, PT, R30, 0x14, PT ;  /* 0x000000141e00780c */ /* 0x000fd60003f82270 */
[--C-:B------:R-:W-:Y:S02]  /*0bb0*/  @P1 IMAD.MOV.U32 R17, RZ, RZ, R18.reuse ;  /* 0x000000ffff111224 */ /* 0x100fe400078e0012 */
[----:B------:R-:W-:Y:S01]  /*0bc0*/  @P4 IMAD.MOV.U32 R24, RZ, RZ, R18 ;  /* 0x000000ffff184224 */ /* 0x000fe200078e0012 */
[----:B------:R-:W-:Y:S06]  /*0bd0*/  @P0 BRA `(.L_x_8) ;  /* 0xfffffffc00a80947 */ /* 0x000fec000383ffff */
[C---:B------:R-:W-:Y:S01]  /*0be0*/  ISETP.EQ.AND P2, PT, R13.reuse, -0x18, PT ;  /* 0xffffffe80d00780c */ /* 0x040fe20003f42270 */
[----:B------:R-:W-:Y:S01]  /*0bf0*/  BSSY.RECONVERGENT B1, `(.L_x_9) ;  /* 0x0000022000017945 */ /* 0x000fe20003800200 */
[C---:B------:R-:W-:Y:S02]  /*0c00*/  ISETP.EQ.AND P3, PT, R13.reuse, -0x14, PT ;  /* 0xffffffec0d00780c */ /* 0x040fe40003f62270 */
[C---:B------:R-:W-:Y:S02]  /*0c10*/  ISETP.EQ.AND P0, PT, R13.reuse, -0x10, PT ;  /* 0xfffffff00d00780c */ /* 0x040fe40003f02270 */
[----:B------:R-:W-:Y:S02]  /*0c20*/  ISETP.EQ.AND P1, PT, R13, -0xc, PT ;  /* 0xfffffff40d00780c */ /* 0x000fe40003f22270 */
[----:B------:R-:W-:Y:S02]  /*0c30*/  ISETP.NE.AND P6, PT, R9, RZ, PT ;  /* 0x000000ff0900720c */ /* 0x000fe40003fc5270 */
[----:B------:R-:W-:-:S02]  /*0c40*/  ISETP.EQ.AND P4, PT, R13, RZ, PT ;  /* 0x000000ff0d00720c */ /* 0x000fc40003f82270 */
[C---:B------:R-:W-:Y:S01]  /*0c50*/  ISETP.EQ.AND P5, PT, R13.reuse, 0x4, PT ;  /* 0x000000040d00780c */ /* 0x040fe20003fa2270 */
[----:B------:R-:W-:Y:S01]  /*0c60*/  @P2 IMAD.MOV.U32 R30, RZ, RZ, R15 ;  /* 0x000000ffff1e2224 */ /* 0x000fe200078e000f */
[C---:B------:R-:W-:Y:S01]  /*0c70*/  ISETP.EQ.AND P2, PT, R13.reuse, -0x8, PT ;  /* 0xfffffff80d00780c */ /* 0x040fe20003f42270 */
[--C-:B------:R-:W-:Y:S01]  /*0c80*/  @P3 IMAD.MOV.U32 R30, RZ, RZ, R16.reuse ;  /* 0x000000ffff1e3224 */ /* 0x100fe200078e0010 */
[----:B------:R-:W-:Y:S01]  /*0c90*/  @P3 MOV R18, R15 ;  /* 0x0000000f00123202 */ /* 0x000fe20000000f00 */
[----:B------:R-:W-:Y:S01]  /*0ca0*/  @P0 IMAD.MOV.U32 R18, RZ, RZ, R16 ;  /* 0x000000ffff120224 */ /* 0x000fe200078e0010 */
[----:B------:R-:W-:Y:S01]  /*0cb0*/  ISETP.EQ.AND P3, PT, R13, -0x4, PT ;  /* 0xfffffffc0d00780c */ /* 0x000fe20003f62270 */
[--C-:B------:R-:W-:Y:S02]  /*0cc0*/  @P0 IMAD.MOV.U32 R30, RZ, RZ, R17.reuse ;  /* 0x000000ffff1e0224 */ /* 0x100fe400078e0011 */
[----:B------:R-:W-:Y:S02]  /*0cd0*/  @P1 IMAD.MOV.U32 R18, RZ, RZ, R17 ;  /* 0x000000ffff121224 */ /* 0x000fe400078e0011 */
[----:B------:R-:W-:-:S04]  /*0ce0*/  @P1 IMAD.MOV.U32 R30, RZ, RZ, R22 ;  /* 0x000000ffff1e1224 */ /* 0x000fc800078e0016 */
[----:B------:R-:W-:Y:S02]  /*0cf0*/  @P2 IMAD.MOV.U32 R18, RZ, RZ, R22 ;  /* 0x000000ffff122224 */ /* 0x000fe400078e0016 */
[----:B------:R-:W-:Y:S02]  /*0d00*/  @P2 IMAD.MOV.U32 R30, RZ, RZ, R23 ;  /* 0x000000ffff1e2224 */ /* 0x000fe400078e0017 */
[----:B------:R-:W-:Y:S01]  /*0d10*/  @P3 MOV R18, R23 ;  /* 0x0000001700123202 */ /* 0x000fe20000000f00 */
[--C-:B------:R-:W-:Y:S02]  /*0d20*/  @P3 IMAD.MOV.U32 R30, RZ, RZ, R24.reuse ;  /* 0x000000ffff1e3224 */ /* 0x100fe400078e0018 */
[----:B------:R-:W-:Y:S02]  /*0d30*/  @P4 IMAD.MOV.U32 R18, RZ, RZ, R24 ;  /* 0x000000ffff124224 */ /* 0x000fe400078e0018 */
[--C-:B------:R-:W-:Y:S02]  /*0d40*/  @P4 IMAD.MOV.U32 R30, RZ, RZ, R31.reuse ;  /* 0x000000ffff1e4224 */ /* 0x100fe400078e001f */
[----:B------:R-:W-:Y:S01]  /*0d50*/  @P5 IMAD.MOV.U32 R18, RZ, RZ, R31 ;  /* 0x000000ffff125224 */ /* 0x000fe200078e001f */
[----:B------:R-:W-:Y:S06]  /*0d60*/  @!P6 BRA `(.L_x_10) ;  /* 0x000000000028e947 */ /* 0x000fec0003800000 */
[----:B------:R-:W-:Y:S01]  /*0d70*/  @P0 IMAD.MOV.U32 R19, RZ, RZ, R15 ;  /* 0x000000ffff130224 */ /* 0x000fe200078e000f */
[----:B------:R-:W-:Y:S01]  /*0d80*/  ISETP.EQ.AND P0, PT, R13, 0x8, PT ;  /* 0x000000080d00780c */ /* 0x000fe20003f02270 */
[----:B------:R-:W-:Y:S01]  /*0d90*/  @P1 IMAD.MOV.U32 R19, RZ, RZ, R16 ;  /* 0x000000ffff131224 */ /* 0x000fe200078e0010 */
[----:B------:R-:W-:Y:S01]  /*0da0*/  SHF.L.W.U32.HI R30, R18, R9, R30 ;  /* 0x00000009121e7219 */ /* 0x000fe20000010e1e */
[----:B------:R-:W-:Y:S01]  /*0db0*/  @P2 IMAD.MOV.U32 R19, RZ, RZ, R17 ;  /* 0x000000ffff132224 */ /* 0x000fe200078e0011 */
[----:B------:R-:W-:Y:S01]  /*0dc0*/  @P3 MOV R19, R22 ;  /* 0x0000001600133202 */ /* 0x000fe20000000f00 */
[----:B------:R-:W-:Y:S02]  /*0dd0*/  @P4 IMAD.MOV.U32 R19, RZ, RZ, R23 ;  /* 0x000000ffff134224 */ /* 0x000fe400078e0017 */
[----:B------:R-:W-:-:S06]  /*0de0*/  @P5 IMAD.MOV.U32 R19, RZ, RZ, R24 ;  /* 0x000000ffff135224 */ /* 0x000fcc00078e0018 */
[----:B------:R-:W-:-:S05]  /*0df0*/  @P0 IMAD.MOV.U32 R19, RZ, RZ, R31 ;  /* 0x000000ffff130224 */ /* 0x000fca00078e001f */
[----:B------:R-:W-:-:S07]  /*0e00*/  SHF.L.W.U32.HI R18, R19, R9, R18 ;  /* 0x0000000913127219 */ /* 0x000fce0000010e12 */
.L_x_10:
[----:B------:R-:W-:Y:S05]  /*0e10*/  BSYNC.RECONVERGENT B1 ;  /* 0x0000000000017941 */ /* 0x000fea0003800200 */
.L_x_9:
        /* <DEDUP_REMOVED lines=17> */
.L_x_7:
[----:B------:R-:W-:Y:S05]  /*0f30*/  BSYNC.RECONVERGENT B0 ;  /* 0x0000000000007941 */ /* 0x000fea0003800200 */
.L_x_6:
[----:B------:R-:W-:Y:S01]  /*0f40*/  FMUL R19, R30, R30 ;  /* 0x0000001e1e137220 */ /* 0x000fe20000400000 */
[----:B------:R-:W-:Y:S01]  /*0f50*/  LOP3.LUT R18, R32, 0x1, RZ, 0xc0, !PT ;  /* 0x0000000120127812 */ /* 0x000fe200078ec0ff */
[----:B------:R-:W-:Y:S02]  /*0f60*/  UIADD3 UR4, UPT, UPT, UR4, 0x1, URZ ;  /* 0x0000000104047890 */ /* 0x000fe4000fffe0ff */
[----:B------:R-:W-:Y:S01]  /*0f70*/  FFMA R28, R19, R28, -0.0013887860113754868507 ;  /* 0xbab607ed131c7423 */ /* 0x000fe2000000001c */
[----:B------:R-:W-:Y:S01]  /*0f80*/  ISETP.NE.U32.AND P0, PT, R18, 0x1, PT ;  /* 0x000000011200780c */ /* 0x000fe20003f05070 */
[----:B------:R-:W-:Y:S01]  /*0f90*/  VIADD R18, R32, 0x1 ;  /* 0x0000000120127836 */ /* 0x000fe20000000000 */
[----:B------:R-:W-:Y:S02]  /*0fa0*/  UISETP.NE.AND UP0, UPT, UR4, 0x64, UPT ;  /* 0x000000640400788c */ /* 0x000fe4000bf05270 */
[----:B------:R-:W-:Y:S02]  /*0fb0*/  FSEL R20, R27, 0.0083327032625675201416, P0 ;  /* 0x3c0885e41b147808 */ /* 0x000fe40000000000 */
[----:B------:R-:W-:-:S02]  /*0fc0*/  FSEL R28, R28, -0.00019574658654164522886, P0 ;  /* 0xb94d41531c1c7808 */ /* 0x000fc40000000000 */
[----:B------:R-:W-:Y:S02]  /*0fd0*/  LOP3.LUT P1, RZ, R18, 0x2, RZ, 0xc0, !PT ;  /* 0x0000000212ff7812 */ /* 0x000fe4000782c0ff */
[----:B------:R-:W-:Y:S01]  /*0fe0*/  FSEL R18, R30, 1, !P0 ;  /* 0x3f8000001e127808 */ /* 0x000fe20004000000 */
[----:B------:R-:W-:Y:S01]  /*0ff0*/  FFMA R20, R19, R28, R20 ;  /* 0x0000001c13147223 */ /* 0x000fe20000000014 */
[----:B------:R-:W-:-:S03]  /*1000*/  FSEL R27, -R26, -0.16666662693023681641, P0 ;  /* 0xbe2aaaa81a1b7808 */ /* 0x000fc60000000100 */
[C---:B------:R-:W-:Y:S02]  /*1010*/  FFMA R21, R19.reuse, R18, RZ ;  /* 0x0000001213157223 */ /* 0x040fe400000000ff */
[----:B------:R-:W-:-:S04]  /*1020*/  FFMA R20, R19, R20, R27 ;  /* 0x0000001413147223 */ /* 0x000fc8000000001b */
[----:B------:R-:W-:-:S04]  /*1030*/  FFMA R18, R21, R20, R18 ;  /* 0x0000001415127223 */ /* 0x000fc80000000012 */
[----:B------:R-:W-:-:S04]  /*1040*/  @P1 FADD R18, RZ, -R18 ;  /* 0x80000012ff121221 */ /* 0x000fc80000000000 */
[----:B------:R-:W-:Y:S01]  /*1050*/  FFMA R4, R29, R18, R4 ;  /* 0x000000121d047223 */ /* 0x000fe20000000004 */
[----:B------:R-:W-:Y:S06]  /*1060*/  BRA.U UP0, `(.L_x_11) ;  /* 0xfffffff100b87547 */ /* 0x000fec000b83ffff */
[----:B------:R-:W0:Y:S01]  /*1070*/  LDC.64 R6, c[0x0][0x390] ;  /* 0x0000e400ff067b82 */ /* 0x000e220000000a00 */
[----:B------:R-:W-:-:S04]  /*1080*/  FADD R3, R2, R3 ;  /* 0x0000000302037221 */ /* 0x000fc80000000000 */
[----:B------:R-:W-:Y:S01]  /*1090*/  FFMA R5, R4, 9.9999997473787516356e-05, R3 ;  /* 0x38d1b71704057823 */ /* 0x000fe20000000003 */
[----:B0-----:R-:W-:-:S05]  /*10a0*/  IMAD.WIDE R2, R0, 0x4, R6 ;  /* 0x0000000400027825 */ /* 0x001fca00078e0206 */
[----:B------:R-:W-:Y:S01]  /*10b0*/  STG.E desc[UR8][R2.64], R5 ;  /* 0x0000000502007986 */ /* 0x000fe2000c101908 */
[----:B------:R-:W-:Y:S05]  /*10c0*/  EXIT ;  /* 0x000000000000794d */ /* 0x000fea0003800000 */
.L_x_12:
        /* <DEDUP_REMOVED lines=11> */
.L_x_14:


//--------------------- .nv.global.init           --------------------------
	.section	.nv.global.init,"aw",@progbits
	.align	4
.nv.global.init:
	.type		__cudart_i2opi_f,@object
	.size		__cudart_i2opi_f,(.L_0 - __cudart_i2opi_f)
__cudart_i2opi_f:
        /*0000*/ 	.byte	0x41, 0x90, 0x43, 0x3c, 0x99, 0x95, 0x62, 0xdb, 0xc0, 0xdd, 0x34, 0xf5, 0xd1, 0x57, 0x27, 0xfc
        /*0010*/ 	.byte	0x29, 0x15, 0x44, 0x4e, 0x6e, 0x83, 0xf9, 0xa2
.L_0:


//--------------------- .nv.shared.reserved.0     --------------------------
	.section	.nv.shared.reserved.0,"aw",@nobits
	.weak		__nv_reservedSMEM_offset_0_alias
	.size		__nv_reservedSMEM_offset_0_alias, 0, 64
	.other		__nv_reservedSMEM_offset_0_alias,@"STO_CUDA_RESERVED_SHARED STV_DEFAULT"
__nv_reservedSMEM_offset_0_alias:
	.zero		0
	.zero		64


//--------------------- .nv.constant0._Z11vectorScalePffi --------------------------
	.section	.nv.constant0._Z11vectorScalePffi,"a",@progbits
	.sectionflags	@""
	.align	4
.nv.constant0._Z11vectorScalePffi:
	.zero		912


//--------------------- .nv.constant0._Z9vectorAddPfS_S_i --------------------------
	.section	.nv.constant0._Z9vectorAddPfS_S_i,"a",@progbits
	.sectionflags	@""
	.align	4
.nv.constant0._Z9vectorAddPfS_S_i:
	.zero		924


//--------------------- SYMBOLS --------------------------

	.type		.nv.reservedSmem.offset0,@object
	.size		.nv.reservedSmem.offset0,0x4
